//
// Generated by NVIDIA NVVM Compiler
//
// Compiler Build ID: CL-36424714
// Cuda compilation tools, release 13.0, V13.0.88
// Based on NVVM 20.0.0
//

.version 9.0
.target sm_100
.address_size 64

	// .globl	_Z14convolution_2dPiS_i
.const .align 4 .b8 mask[196];

.visible .entry _Z14convolution_2dPiS_i(
	.param .u64 .ptr .align 1 _Z14convolution_2dPiS_i_param_0,
	.param .u64 .ptr .align 1 _Z14convolution_2dPiS_i_param_1,
	.param .u32 _Z14convolution_2dPiS_i_param_2
)
{
	.reg .pred 	%p<33>;
	.reg .b32 	%r<71>;
	.reg .b64 	%rd<19>;

	ld.param.u64 	%rd7, [_Z14convolution_2dPiS_i_param_0];
	ld.param.u64 	%rd5, [_Z14convolution_2dPiS_i_param_1];
	ld.param.u32 	%r28, [_Z14convolution_2dPiS_i_param_2];
	cvta.to.global.u64 	%rd1, %rd7;
	mov.u32 	%r31, %ctaid.y;
	mov.u32 	%r32, %ntid.y;
	mov.u32 	%r33, %tid.y;
	mad.lo.s32 	%r1, %r31, %r32, %r33;
	mov.u32 	%r34, %ctaid.x;
	mov.u32 	%r35, %ntid.x;
	mov.u32 	%r36, %tid.x;
	mad.lo.s32 	%r2, %r34, %r35, %r36;
	add.s32 	%r37, %r1, -3;
	add.s32 	%r38, %r2, -2;
	setp.lt.s32 	%p5, %r2, 2;
	setp.ge.s32 	%p6, %r38, %r28;
	or.pred  	%p1, %p5, %p6;
	add.s32 	%r39, %r2, 1;
	setp.lt.s32 	%p7, %r2, -1;
	setp.ge.s32 	%p8, %r39, %r28;
	or.pred  	%p2, %p7, %p8;
	add.s32 	%r40, %r2, 3;
	setp.lt.s32 	%p9, %r2, -3;
	setp.ge.s32 	%p10, %r40, %r28;
	or.pred  	%p3, %p9, %p10;
	mul.lo.s32 	%r61, %r28, %r37;
	add.s32 	%r60, %r2, %r61;
	mov.u64 	%rd8, mask;
	add.s64 	%rd18, %rd8, 12;
	mov.b32 	%r64, 0;
	mov.b32 	%r59, -3;
	cvt.s64.s32 	%rd10, %r2;
	mov.u32 	%r62, %r1;
$L__BB0_1:
	add.s32 	%r41, %r62, -3;
	setp.lt.s32 	%p11, %r41, 0;
	setp.ge.s32 	%p12, %r41, %r28;
	or.pred  	%p4, %p11, %p12;
	setp.lt.s32 	%p13, %r2, 3;
	add.s32 	%r42, %r2, -3;
	setp.ge.s32 	%p14, %r42, %r28;
	or.pred  	%p15, %p13, %p14;
	or.pred  	%p16, %p4, %p15;
	cvt.s64.s32 	%rd9, %r61;
	add.s64 	%rd11, %rd10, %rd9;
	shl.b64 	%rd12, %rd11, 2;
	add.s64 	%rd3, %rd1, %rd12;
	@%p16 bra 	$L__BB0_3;
	ld.global.u32 	%r43, [%rd3+-12];
	ld.const.u32 	%r44, [%rd18+-12];
	mad.lo.s32 	%r64, %r44, %r43, %r64;
$L__BB0_3:
	or.pred  	%p17, %p4, %p1;
	@%p17 bra 	$L__BB0_5;
	ld.global.u32 	%r45, [%rd3+-8];
	ld.const.u32 	%r46, [%rd18+-8];
	mad.lo.s32 	%r64, %r46, %r45, %r64;
$L__BB0_5:
	setp.lt.s32 	%p18, %r2, 1;
	setp.gt.s32 	%p19, %r2, %r28;
	or.pred  	%p20, %p18, %p19;
	or.pred  	%p21, %p4, %p20;
	@%p21 bra 	$L__BB0_7;
	ld.global.u32 	%r47, [%rd3+-4];
	ld.const.u32 	%r48, [%rd18+-4];
	mad.lo.s32 	%r64, %r48, %r47, %r64;
$L__BB0_7:
	setp.lt.s32 	%p22, %r2, 0;
	setp.ge.s32 	%p23, %r2, %r28;
	or.pred  	%p24, %p22, %p23;
	or.pred  	%p25, %p4, %p24;
	@%p25 bra 	$L__BB0_9;
	mul.wide.s32 	%rd13, %r60, 4;
	add.s64 	%rd14, %rd1, %rd13;
	ld.global.u32 	%r49, [%rd14];
	ld.const.u32 	%r50, [%rd18];
	mad.lo.s32 	%r64, %r50, %r49, %r64;
$L__BB0_9:
	or.pred  	%p26, %p4, %p2;
	@%p26 bra 	$L__BB0_11;
	ld.global.u32 	%r51, [%rd3+4];
	ld.const.u32 	%r52, [%rd18+4];
	mad.lo.s32 	%r64, %r52, %r51, %r64;
$L__BB0_11:
	setp.lt.s32 	%p27, %r2, -2;
	add.s32 	%r53, %r2, 2;
	setp.ge.s32 	%p28, %r53, %r28;
	or.pred  	%p29, %p27, %p28;
	or.pred  	%p30, %p4, %p29;
	@%p30 bra 	$L__BB0_13;
	ld.global.u32 	%r54, [%rd3+8];
	ld.const.u32 	%r55, [%rd18+8];
	mad.lo.s32 	%r64, %r55, %r54, %r64;
$L__BB0_13:
	or.pred  	%p31, %p4, %p3;
	@%p31 bra 	$L__BB0_15;
	ld.global.u32 	%r56, [%rd3+12];
	ld.const.u32 	%r57, [%rd18+12];
	mad.lo.s32 	%r64, %r57, %r56, %r64;
$L__BB0_15:
	add.s32 	%r62, %r62, 1;
	add.s32 	%r61, %r61, %r28;
	add.s32 	%r60, %r60, %r28;
	add.s32 	%r59, %r59, 1;
	add.s64 	%rd18, %rd18, 28;
	setp.ne.s32 	%p32, %r59, 4;
	@%p32 bra 	$L__BB0_1;
	cvta.to.global.u64 	%rd15, %rd5;
	mad.lo.s32 	%r58, %r28, %r1, %r2;
	mul.wide.s32 	%rd16, %r58, 4;
	add.s64 	%rd17, %rd15, %rd16;
	st.global.u32 	[%rd17], %r64;
	ret;

}


// ===== COMPILED SASS (sm_100) =====

	.target	sm_100

	.elftype	@"ET_EXEC"


//--------------------- .note.nv.tkinfo           --------------------------
	.section	.note.nv.tkinfo,"",@"SHT_NOTE"
	.sectionflags	@"SHF_NOTE_NV_TKINFO"
	.tkinfo
        /*0018*/ 	.word	0x00000002
        /*0030*/ 	.string	""
        /*0030*/ 	.string	"ptxas"
        /*0030*/ 	.string	"Cuda compilation tools, release 13.0, V13.0.88"
        /*0030*/ 	.string	"Build cuda_13.0.r13.0/compiler.36424714_0"
        /*0030*/ 	.string	"-arch sm_100 -m 64 "



//--------------------- .note.nv.cuinfo           --------------------------
	.section	.note.nv.cuinfo,"",@"SHT_NOTE"
	.sectionflags	@"SHF_NOTE_NV_CUINFO"
        /*0018*/ 	.short	0x0002
        /*001a*/ 	.short	0x0064
        /*001c*/ 	.short	0x0082
	.zero		2


//--------------------- .nv.info                  --------------------------
	.section	.nv.info,"",@"SHT_CUDA_INFO"
	.align	4


	//----- nvinfo : EIATTR_REGCOUNT
	.align		4
        /*0000*/ 	.byte	0x04, 0x2f
        /*0002*/ 	.short	(.L_2 - .L_1)
	.align		4
.L_1:
        /*0004*/ 	.word	index@(_Z14convolution_2dPiS_i)
        /*0008*/ 	.word	0x00000019


	//----- nvinfo : EIATTR_FRAME_SIZE
	.align		4
.L_2:
        /*000c*/ 	.byte	0x04, 0x11
        /*000e*/ 	.short	(.L_4 - .L_3)
	.align		4
.L_3:
        /*0010*/ 	.word	index@(_Z14convolution_2dPiS_i)
        /*0014*/ 	.word	0x00000000


	//----- nvinfo : EIATTR_MIN_STACK_SIZE
	.align		4
.L_4:
        /*0018*/ 	.byte	0x04, 0x12
        /*001a*/ 	.short	(.L_6 - .L_5)
	.align		4
.L_5:
        /*001c*/ 	.word	index@(_Z14convolution_2dPiS_i)
        /*0020*/ 	.word	0x00000000
.L_6:


//--------------------- .nv.compat                --------------------------
	.section	.nv.compat,"",@"SHT_CUDA_COMPAT_INFO"
	.align	4
        /*0000*/ 	.byte	0x02, 0x09, 0x00, 0x00, 0x02, 0x02, 0x01, 0x00, 0x02, 0x05, 0x05, 0x00, 0x03, 0x07, 0x01, 0x01
        /*0010*/ 	.byte	0x02, 0x03, 0x00, 0x00, 0x02, 0x06, 0x01, 0x00, 0x04, 0x0b, 0x08, 0x00, 0x09, 0x00, 0x00, 0x00
        /*0020*/ 	.byte	0x00, 0x00, 0x00, 0x00


//--------------------- .nv.info._Z14convolution_2dPiS_i --------------------------
	.section	.nv.info._Z14convolution_2dPiS_i,"",@"SHT_CUDA_INFO"
	.sectionflags	@""
	.align	4


	//----- nvinfo : EIATTR_CUDA_API_VERSION
	.align		4
        /*0000*/ 	.byte	0x04, 0x37
        /*0002*/ 	.short	(.L_8 - .L_7)
.L_7:
        /*0004*/ 	.word	0x00000082


	//----- nvinfo : EIATTR_KPARAM_INFO
	.align		4
.L_8:
        /*0008*/ 	.byte	0x04, 0x17
        /*000a*/ 	.short	(.L_10 - .L_9)
.L_9:
        /*000c*/ 	.word	0x00000000
        /*0010*/ 	.short	0x0002
        /*0012*/ 	.short	0x0010
        /*0014*/ 	.byte	0x00, 0xf0, 0x11, 0x00


	//----- nvinfo : EIATTR_KPARAM_INFO
	.align		4
.L_10:
        /*0018*/ 	.byte	0x04, 0x17
        /*001a*/ 	.short	(.L_12 - .L_11)
.L_11:
        /*001c*/ 	.word	0x00000000
        /*0020*/ 	.short	0x0001
        /*0022*/ 	.short	0x0008
        /*0024*/ 	.byte	0x00, 0xf5, 0x21, 0x00


	//----- nvinfo : EIATTR_KPARAM_INFO
	.align		4
.L_12:
        /*0028*/ 	.byte	0x04, 0x17
        /*002a*/ 	.short	(.L_14 - .L_13)
.L_13:
        /*002c*/ 	.word	0x00000000
        /*0030*/ 	.short	0x0000
        /*0032*/ 	.short	0x0000
        /*0034*/ 	.byte	0x00, 0xf5, 0x21, 0x00


	//----- nvinfo : EIATTR_SPARSE_MMA_MASK
	.align		4
.L_14:
        /*0038*/ 	.byte	0x03, 0x50
        /*003a*/ 	.short	0x0000


	//----- nvinfo : EIATTR_MAXREG_COUNT
	.align		4
        /*003c*/ 	.byte	0x03, 0x1b
        /*003e*/ 	.short	0x00ff


	//----- nvinfo : EIATTR_MERCURY_ISA_VERSION
	.align		4
        /*0040*/ 	.byte	0x03, 0x5f
        /*0042*/ 	.short	0x0101


	//----- nvinfo : EIATTR_VRC_CTA_INIT_COUNT
	.align		4
        /*0044*/ 	.byte	0x02, 0x4a
	.zero		1
	.zero		1


	//----- nvinfo : EIATTR_EXIT_INSTR_OFFSETS
	.align		4
        /*0048*/ 	.byte	0x04, 0x1c
        /*004a*/ 	.short	(.L_16 - .L_15)


	//   ....[0]....
.L_15:
        /*004c*/ 	.word	0x00001470


	//----- nvinfo : EIATTR_CBANK_PARAM_SIZE
	.align		4
.L_16:
        /*0050*/ 	.byte	0x03, 0x19
        /*0052*/ 	.short	0x0014


	//----- nvinfo : EIATTR_PARAM_CBANK
	.align		4
        /*0054*/ 	.byte	0x04, 0x0a
        /*0056*/ 	.short	(.L_18 - .L_17)
	.align		4
.L_17:
        /*0058*/ 	.word	index@(.nv.constant0._Z14convolution_2dPiS_i)
        /*005c*/ 	.short	0x0380
        /*005e*/ 	.short	0x0014


	//----- nvinfo : EIATTR_SW_WAR
	.align		4
.L_18:
        /*0060*/ 	.byte	0x04, 0x36
        /*0062*/ 	.short	(.L_20 - .L_19)
.L_19:
        /*0064*/ 	.word	0x00000008
.L_20:


//--------------------- .nv.callgraph             --------------------------
	.section	.nv.callgraph,"",@"SHT_CUDA_CALLGRAPH"
	.align	4
	.sectionentsize	8
	.align		4
        /*0000*/ 	.word	0x00000000
	.align		4
        /*0004*/ 	.word	0xffffffff
	.align		4
        /*0008*/ 	.word	0x00000000
	.align		4
        /*000c*/ 	.word	0xfffffffe
	.align		4
        /*0010*/ 	.word	0x00000000
	.align		4
        /*0014*/ 	.word	0xfffffffd
	.align		4
        /*0018*/ 	.word	0x00000000
	.align		4
        /*001c*/ 	.word	0xfffffffc


//--------------------- .nv.constant3             --------------------------
	.section	.nv.constant3,"a",@progbits
	.align	4
.nv.constant3:
	.type		mask,@object
	.size		mask,(.L_0 - mask)
mask:
	.zero		196
.L_0:


//--------------------- .text._Z14convolution_2dPiS_i --------------------------
	.section	.text._Z14convolution_2dPiS_i,"ax",@progbits
	.align	128
        .global         _Z14convolution_2dPiS_i
        .type           _Z14convolution_2dPiS_i,@function
        .size           _Z14convolution_2dPiS_i,(.L_x_1 - _Z14convolution_2dPiS_i)
        .other          _Z14convolution_2dPiS_i,@"STO_CUDA_ENTRY STV_DEFAULT"
_Z14convolution_2dPiS_i:
.text._Z14convolution_2dPiS_i:
[----:B------:R-:W-:Y:S01]  /*0000*/  LDC R1, c[0x0][0x37c] ;  /* 0x0000df00ff017b82 */ /* 0x000fe20000000800 */
[----:B------:R-:W0:Y:S07]  /*0010*/  S2R R3, SR_TID.Y ;  /* 0x0000000000037919 */ /* 0x000e2e0000002200 */
[----:B------:R-:W0:Y:S01]  /*0020*/  LDC R12, c[0x0][0x364] ;  /* 0x0000d900ff0c7b82 */ /* 0x000e220000000800 */
[----:B------:R-:W1:Y:S01]  /*0030*/  LDCU UR6, c[0x0][0x390] ;  /* 0x00007200ff0677ac */ /* 0x000e620008000800 */
[----:B------:R-:W2:Y:S01]  /*0040*/  S2R R0, SR_TID.X ;  /* 0x0000000000007919 */ /* 0x000ea20000002100 */
[----:B------:R-:W3:Y:S05]  /*0050*/  LDCU.64 UR8, c[0x0][0x380] ;  /* 0x00007000ff0877ac */ /* 0x000eea0008000a00 */
[----:B------:R-:W0:Y:S08]  /*0060*/  S2UR UR4, SR_CTAID.Y ;  /* 0x00000000000479c3 */ /* 0x000e300000002600 */
[----:B------:R-:W2:Y:S08]  /*0070*/  S2UR UR5, SR_CTAID.X ;  /* 0x00000000000579c3 */ /* 0x000eb00000002500 */
[----:B------:R-:W2:Y:S01]  /*0080*/  LDC R13, c[0x0][0x360] ;  /* 0x0000d800ff0d7b82 */ /* 0x000ea20000000800 */
[----:B0-----:R-:W-:-:S02]  /*0090*/  IMAD R12, R12, UR4, R3 ;  /* 0x000000040c0c7c24 */ /* 0x001fc4000f8e0203 */
[----:B--2---:R-:W-:Y:S01]  /*00a0*/  IMAD R13, R13, UR5, R0 ;  /* 0x000000050d0d7c24 */ /* 0x004fe2000f8e0200 */
[----:B------:R-:W0:Y:S01]  /*00b0*/  LDCU.64 UR4, c[0x0][0x358] ;  /* 0x00006b00ff0477ac */ /* 0x000e220008000a00 */
[----:B------:R-:W-:Y:S02]  /*00c0*/  VIADD R0, R12, 0xfffffffd ;  /* 0xfffffffd0c007836 */ /* 0x000fe40000000000 */
[C---:B------:R-:W-:Y:S01]  /*00d0*/  VIADD R2, R13.reuse, 0xfffffffd ;  /* 0xfffffffd0d027836 */ /* 0x040fe20000000000 */
[----:B------:R-:W-:Y:S01]  /*00e0*/  SHF.R.S32.HI R8, RZ, 0x1f, R13 ;  /* 0x0000001fff087819 */ /* 0x000fe2000001140d */
[C---:B-1----:R-:W-:Y:S01]  /*00f0*/  IMAD R6, R0.reuse, UR6, RZ ;  /* 0x0000000600067c24 */ /* 0x042fe2000f8e02ff */
[----:B------:R-:W-:Y:S02]  /*0100*/  ISETP.GE.AND P5, PT, R0, UR6, PT ;  /* 0x0000000600007c0c */ /* 0x000fe4000bfa6270 */
[----:B------:R-:W-:Y:S01]  /*0110*/  ISETP.GE.AND P2, PT, R2, UR6, PT ;  /* 0x0000000602007c0c */ /* 0x000fe2000bf46270 */
[----:B------:R-:W-:Y:S01]  /*0120*/  VIADD R2, R13, 0xfffffffe ;  /* 0xfffffffe0d027836 */ /* 0x000fe20000000000 */
[----:B------:R-:W-:-:S02]  /*0130*/  ISETP.LT.OR P5, PT, R0, RZ, P5 ;  /* 0x000000ff0000720c */ /* 0x000fc40002fa1670 */
[C---:B------:R-:W-:Y:S02]  /*0140*/  ISETP.LT.OR P2, PT, R13.reuse, 0x3, P2 ;  /* 0x000000030d00780c */ /* 0x040fe40001741670 */
[----:B------:R-:W-:Y:S02]  /*0150*/  IADD3 R0, P3, PT, R13, R6, RZ ;  /* 0x000000060d007210 */ /* 0x000fe40007f7e0ff */
[----:B------:R-:W-:Y:S02]  /*0160*/  PLOP3.LUT P1, PT, P5, P2, PT, 0xf8, 0x8f ;  /* 0x00000000008f781c */ /* 0x000fe40002f25f70 */
[----:B------:R-:W-:Y:S02]  /*0170*/  ISETP.GE.AND P0, PT, R2, UR6, PT ;  /* 0x0000000602007c0c */ /* 0x000fe4000bf06270 */
[----:B------:R-:W-:Y:S02]  /*0180*/  LEA.HI.X.SX32 R3, R6, R8, 0x1, P3 ;  /* 0x0000000806037211 */ /* 0x000fe400018f0eff */
[----:B---3--:R-:W-:-:S02]  /*0190*/  LEA R16, P3, R0, UR8, 0x2 ;  /* 0x0000000800107c11 */ /* 0x008fc4000f8610ff */
[C---:B------:R-:W-:Y:S02]  /*01a0*/  ISETP.LT.OR P0, PT, R13.reuse, 0x2, P0 ;  /* 0x000000020d00780c */ /* 0x040fe40000701670 */
[----:B------:R-:W-:Y:S02]  /*01b0*/  LEA.HI.X R17, R0, UR9, R3, 0x2, P3 ;  /* 0x0000000900117c11 */ /* 0x000fe400098f1403 */
[----:B------:R-:W-:Y:S01]  /*01c0*/  PLOP3.LUT P3, PT, P5, P0, PT, 0xf8, 0x8f ;  /* 0x00000000008f781c */ /* 0x000fe20002f61f70 */
[----:B------:R-:W1:Y:S02]  /*01d0*/  @!P1 LDC R3, c[0x3][RZ] ;  /* 0x00c00000ff039b82 */ /* 0x000e640000000800 */
[----:B0-----:R-:W1:Y:S10]  /*01e0*/  @!P1 LDG.E R2, desc[UR4][R16.64+-0xc] ;  /* 0xfffff40410029981 */ /* 0x001e74000c1e1900 */
[----:B------:R-:W2:Y:S01]  /*01f0*/  @!P3 LDG.E R5, desc[UR4][R16.64+-0x8] ;  /* 0xfffff8041005b981 */ /* 0x000ea2000c1e1900 */
[----:B------:R-:W-:Y:S01]  /*0200*/  ISETP.GE.AND P4, PT, R13, UR6, PT ;  /* 0x000000060d007c0c */ /* 0x000fe2000bf86270 */
[----:B------:R-:W2:Y:S01]  /*0210*/  @!P3 LDC R4, c[0x3][0x4] ;  /* 0x00c00100ff04bb82 */ /* 0x000ea20000000800 */
[----:B------:R-:W-:-:S02]  /*0220*/  IMAD.MOV.U32 R0, RZ, RZ, RZ ;  /* 0x000000ffff007224 */ /* 0x000fc400078e00ff */
[C---:B------:R-:W-:Y:S01]  /*0230*/  ISETP.LT.OR P4, PT, R13.reuse, RZ, P4 ;  /* 0x000000ff0d00720c */ /* 0x040fe20002781670 */
[----:B------:R-:W-:-:S03]  /*0240*/  IMAD.IADD R18, R13, 0x1, R6 ;  /* 0x000000010d127824 */ /* 0x000fc600078e0206 */
[----:B------:R-:W-:-:S13]  /*0250*/  PLOP3.LUT P6, PT, P5, P4, PT, 0xf8, 0x8f ;  /* 0x00000000008f781c */ /* 0x000fda0002fc9f70 */
[----:B------:R-:W0:Y:S01]  /*0260*/  @!P6 LDC R9, c[0x3][0xc] ;  /* 0x00c00300ff09eb82 */ /* 0x000e220000000800 */
[----:B-1----:R-:W-:Y:S01]  /*0270*/  @!P1 IMAD R0, R2, R3, RZ ;  /* 0x0000000302009224 */ /* 0x002fe200078e02ff */
[----:B------:R-:W-:-:S06]  /*0280*/  ISETP.GT.AND P1, PT, R13, UR6, PT ;  /* 0x000000060d007c0c */ /* 0x000fcc000bf24270 */
[----:B------:R-:W1:Y:S01]  /*0290*/  @!P6 LDC.64 R2, c[0x0][0x380] ;  /* 0x0000e000ff02eb82 */ /* 0x000e620000000a00 */
[----:B------:R-:W-:Y:S01]  /*02a0*/  ISETP.LT.OR P1, PT, R13, 0x1, P1 ;  /* 0x000000010d00780c */ /* 0x000fe20000f21670 */
[----:B--2---:R-:W-:-:S03]  /*02b0*/  @!P3 IMAD R0, R5, R4, R0 ;  /* 0x000000040500b224 */ /* 0x004fc600078e0200 */
[----:B------:R-:W-:-:S13]  /*02c0*/  PLOP3.LUT P3, PT, P5, P1, PT, 0xf8, 0x8f ;  /* 0x00000000008f781c */ /* 0x000fda0002f63f70 */
[----:B------:R-:W2:Y:S01]  /*02d0*/  @!P3 LDG.E R5, desc[UR4][R16.64+-0x4] ;  /* 0xfffffc041005b981 */ /* 0x000ea2000c1e1900 */
[----:B------:R-:W2:Y:S01]  /*02e0*/  @!P3 LDC R7, c[0x3][0x8] ;  /* 0x00c00200ff07bb82 */ /* 0x000ea20000000800 */
[----:B-1----:R-:W-:-:S06]  /*02f0*/  @!P6 IMAD.WIDE R2, R18, 0x4, R2 ;  /* 0x000000041202e825 */ /* 0x002fcc00078e0202 */
[----:B------:R-:W0:Y:S01]  /*0300*/  @!P6 LDG.E R3, desc[UR4][R2.64] ;  /* 0x000000040203e981 */ /* 0x000e22000c1e1900 */
[----:B------:R-:W-:Y:S02]  /*0310*/  VIADD R4, R13, 0x1 ;  /* 0x000000010d047836 */ /* 0x000fe40000000000 */
[----:B--2---:R-:W-:-:S03]  /*0320*/  @!P3 IMAD R0, R5, R7, R0 ;  /* 0x000000070500b224 */ /* 0x004fc600078e0200 */
[----:B------:R-:W-:-:S04]  /*0330*/  ISETP.GE.AND P3, PT, R4, UR6, PT ;  /* 0x0000000604007c0c */ /* 0x000fc8000bf66270 */
[----:B------:R-:W-:Y:S01]  /*0340*/  ISETP.LT.OR P3, PT, R13, -0x1, P3 ;  /* 0xffffffff0d00780c */ /* 0x000fe20001f61670 */
[----:B0-----:R-:W-:-:S03]  /*0350*/  @!P6 IMAD R0, R3, R9, R0 ;  /* 0x000000090300e224 */ /* 0x001fc600078e0200 */
[----:B------:R-:W-:-:S13]  /*0360*/  PLOP3.LUT P6, PT, P5, P3, PT, 0xf8, 0x8f ;  /* 0x00000000008f781c */ /* 0x000fda0002fc7f70 */
[----:B------:R-:W2:Y:S01]  /*0370*/  @!P6 LDG.E R5, desc[UR4][R16.64+0x4] ;  /* 0x000004041005e981 */ /* 0x000ea2000c1e1900 */
[----:B------:R-:W2:Y:S01]  /*0380*/  @!P6 LDC R4, c[0x3][0x10] ;  /* 0x00c00400ff04eb82 */ /* 0x000ea20000000800 */
[----:B------:R-:W-:Y:S02]  /*0390*/  VIADD R6, R6, UR6 ;  /* 0x0000000606067c36 */ /* 0x000fe40008000000 */
[----:B------:R-:W-:Y:S02]  /*03a0*/  VIADD R21, R13, 0x2 ;  /* 0x000000020d157836 */ /* 0x000fe40000000000 */
[----:B--2---:R-:W-:Y:S01]  /*03b0*/  @!P6 IMAD R0, R5, R4, R0 ;  /* 0x000000040500e224 */ /* 0x004fe200078e0200 */
[----:B------:R-:W-:-:S04]  /*03c0*/  IADD3 R2, P6, PT, R13, R6, RZ ;  /* 0x000000060d027210 */ /* 0x000fc80007fde0ff */
[C---:B------:R-:W-:Y:S01]  /*03d0*/  LEA.HI.X.SX32 R3, R6.reuse, R8, 0x1, P6 ;  /* 0x0000000806037211 */ /* 0x040fe200030f0eff */
[----:B------:R-:W-:Y:S01]  /*03e0*/  VIADD R6, R6, UR6 ;  /* 0x0000000606067c36 */ /* 0x000fe20008000000 */
[----:B------:R-:W-:-:S04]  /*03f0*/  LEA R14, P6, R2, UR8, 0x2 ;  /* 0x00000008020e7c11 */ /* 0x000fc8000f8c10ff */
[----:B------:R-:W-:Y:S01]  /*0400*/  LEA.HI.X R15, R2, UR9, R3, 0x2, P6 ;  /* 0x00000009020f7c11 */ /* 0x000fe2000b0f1403 */
[----:B------:R-:W-:Y:S01]  /*0410*/  VIADD R2, R6, UR6 ;  /* 0x0000000606027c36 */ /* 0x000fe20008000000 */
[----:B------:R-:W-:-:S04]  /*0420*/  IADD3 R3, P6, PT, R13, R6, RZ ;  /* 0x000000060d037210 */ /* 0x000fc80007fde0ff */
[----:B------:R-:W-:Y:S02]  /*0430*/  LEA.HI.X.SX32 R4, R6, R8, 0x1, P6 ;  /* 0x0000000806047211 */ /* 0x000fe400030f0eff */
[----:B------:R-:W-:-:S04]  /*0440*/  LEA R10, P6, R3, UR8, 0x2 ;  /* 0x00000008030a7c11 */ /* 0x000fc8000f8c10ff */
[----:B------:R-:W-:Y:S02]  /*0450*/  LEA.HI.X R11, R3, UR9, R4, 0x2, P6 ;  /* 0x00000009030b7c11 */ /* 0x000fe4000b0f1404 */
[----:B------:R-:W-:-:S04]  /*0460*/  IADD3 R3, P6, PT, R13, R2, RZ ;  /* 0x000000020d037210 */ /* 0x000fc80007fde0ff */
[C---:B------:R-:W-:Y:S01]  /*0470*/  LEA.HI.X.SX32 R4, R2.reuse, R8, 0x1, P6 ;  /* 0x0000000802047211 */ /* 0x040fe200030f0eff */
[----:B------:R-:W-:Y:S01]  /*0480*/  VIADD R2, R2, UR6 ;  /* 0x0000000602027c36 */ /* 0x000fe20008000000 */
[----:B------:R-:W-:-:S04]  /*0490*/  LEA R6, P6, R3, UR8, 0x2 ;  /* 0x0000000803067c11 */ /* 0x000fc8000f8c10ff */
[----:B------:R-:W-:Y:S01]  /*04a0*/  LEA.HI.X R7, R3, UR9, R4, 0x2, P6 ;  /* 0x0000000903077c11 */ /* 0x000fe2000b0f1404 */
[----:B------:R-:W-:Y:S01]  /*04b0*/  VIADD R3, R2, UR6 ;  /* 0x0000000602037c36 */ /* 0x000fe20008000000 */
[----:B------:R-:W-:-:S03]  /*04c0*/  IADD3 R5, P6, PT, R13, R2, RZ ;  /* 0x000000020d057210 */ /* 0x000fc60007fde0ff */
[----:B------:R-:W-:Y:S01]  /*04d0*/  VIADD R9, R3, UR6 ;  /* 0x0000000603097c36 */ /* 0x000fe20008000000 */
[----:B------:R-:W-:Y:S02]  /*04e0*/  LEA.HI.X.SX32 R20, R2, R8, 0x1, P6 ;  /* 0x0000000802147211 */ /* 0x000fe400030f0eff */
[----:B------:R-:W-:-:S04]  /*04f0*/  LEA R4, P6, R5, UR8, 0x2 ;  /* 0x0000000805047c11 */ /* 0x000fc8000f8c10ff */
[----:B------:R-:W-:Y:S02]  /*0500*/  LEA.HI.X R5, R5, UR9, R20, 0x2, P6 ;  /* 0x0000000905057c11 */ /* 0x000fe4000b0f1414 */
[----:B------:R-:W-:-:S04]  /*0510*/  IADD3 R19, P6, PT, R13, R3, RZ ;  /* 0x000000030d137210 */ /* 0x000fc80007fde0ff */
[----:B------:R-:W-:Y:S02]  /*0520*/  LEA.HI.X.SX32 R20, R3, R8, 0x1, P6 ;  /* 0x0000000803147211 */ /* 0x000fe400030f0eff */
[----:B------:R-:W-:-:S04]  /*0530*/  LEA R2, P6, R19, UR8, 0x2 ;  /* 0x0000000813027c11 */ /* 0x000fc8000f8c10ff */
[----:B------:R-:W-:Y:S02]  /*0540*/  LEA.HI.X R3, R19, UR9, R20, 0x2, P6 ;  /* 0x0000000913037c11 */ /* 0x000fe4000b0f1414 */
[----:B------:R-:W-:-:S04]  /*0550*/  IADD3 R19, P6, PT, R13, R9, RZ ;  /* 0x000000090d137210 */ /* 0x000fc80007fde0ff */
[----:B------:R-:W-:Y:S02]  /*0560*/  LEA.HI.X.SX32 R20, R9, R8, 0x1, P6 ;  /* 0x0000000809147211 */ /* 0x000fe400030f0eff */
[----:B------:R-:W-:-:S04]  /*0570*/  LEA R8, P6, R19, UR8, 0x2 ;  /* 0x0000000813087c11 */ /* 0x000fc8000f8c10ff */
[----:B------:R-:W-:Y:S02]  /*0580*/  LEA.HI.X R9, R19, UR9, R20, 0x2, P6 ;  /* 0x0000000913097c11 */ /* 0x000fe4000b0f1414 */
[----:B------:R-:W-:-:S04]  /*0590*/  ISETP.GE.AND P6, PT, R21, UR6, PT ;  /* 0x0000000615007c0c */ /* 0x000fc8000bfc6270 */
[----:B------:R-:W-:-:S04]  /*05a0*/  ISETP.LT.OR P6, PT, R13, -0x2, P6 ;  /* 0xfffffffe0d00780c */ /* 0x000fc800037c1670 */
[----:B------:R-:W-:Y:S02]  /*05b0*/  P2R R20, PR, RZ, 0x40 ;  /* 0x00000040ff147803 */ /* 0x000fe40000000000 */
[----:B------:R-:W-:-:S13]  /*05c0*/  PLOP3.LUT P6, PT, P5, P6, PT, 0xf8, 0x8f ;  /* 0x00000000008f781c */ /* 0x000fda0002fcdf70 */
[----:B------:R-:W2:Y:S01]  /*05d0*/  @!P6 LDG.E R19, desc[UR4][R16.64+0x8] ;  /* 0x000008041013e981 */ /* 0x000ea2000c1e1900 */
[----:B------:R-:W2:Y:S02]  /*05e0*/  @!P6 LDC R21, c[0x3][0x14] ;  /* 0x00c00500ff15eb82 */ /* 0x000ea40000000800 */
[----:B--2---:R-:W-:Y:S02]  /*05f0*/  @!P6 IMAD R0, R19, R21, R0 ;  /* 0x000000151300e224 */ /* 0x004fe400078e0200 */
[----:B------:R-:W-:-:S05]  /*0600*/  VIADD R19, R13, 0x3 ;  /* 0x000000030d137836 */ /* 0x000fca0000000000 */
[----:B------:R-:W-:-:S04]  /*0610*/  ISETP.GE.AND P6, PT, R19, UR6, PT ;  /* 0x0000000613007c0c */ /* 0x000fc8000bfc6270 */
[----:B------:R-:W-:-:S04]  /*0620*/  ISETP.LT.OR P6, PT, R13, -0x3, P6 ;  /* 0xfffffffd0d00780c */ /* 0x000fc800037c1670 */
[----:B------:R-:W-:Y:S02]  /*0630*/  PLOP3.LUT P5, PT, P5, P6, PT, 0xf8, 0x8f ;  /* 0x00000000008f781c */ /* 0x000fe40002fadf70 */
[----:B------:R-:W-:-:S11]  /*0640*/  P2R R19, PR, RZ, 0x40 ;  /* 0x00000040ff137803 */ /* 0x000fd60000000000 */
[----:B------:R-:W2:Y:S01]  /*0650*/  @!P5 LDG.E R21, desc[UR4][R16.64+0xc] ;  /* 0x00000c041015d981 */ /* 0x000ea2000c1e1900 */
[----:B------:R-:W2:Y:S02]  /*0660*/  @!P5 LDC R22, c[0x3][0x18] ;  /* 0x00c00600ff16db82 */ /* 0x000ea40000000800 */
[----:B--2---:R-:W-:Y:S02]  /*0670*/  @!P5 IMAD R0, R21, R22, R0 ;  /* 0x000000161500d224 */ /* 0x004fe400078e0200 */
[----:B------:R-:W-:-:S05]  /*0680*/  VIADD R21, R12, 0xfffffffe ;  /* 0xfffffffe0c157836 */ /* 0x000fca0000000000 */
[----:B------:R-:W-:-:S04]  /*0690*/  ISETP.GE.AND P5, PT, R21, UR6, PT ;  /* 0x0000000615007c0c */ /* 0x000fc8000bfa6270 */
[----:B------:R-:W-:-:S04]  /*06a0*/  ISETP.LT.OR P5, PT, R21, RZ, P5 ;  /* 0x000000ff1500720c */ /* 0x000fc80002fa1670 */
[----:B------:R-:W-:-:S13]  /*06b0*/  PLOP3.LUT P6, PT, P5, P2, PT, 0xf8, 0x8f ;  /* 0x00000000008f781c */ /* 0x000fda0002fc5f70 */
[----:B------:R-:W2:Y:S01]  /*06c0*/  @!P6 LDG.E R21, desc[UR4][R14.64+-0xc] ;  /* 0xfffff4040e15e981 */ /* 0x000ea2000c1e1900 */
[----:B------:R-:W2:Y:S02]  /*06d0*/  @!P6 LDC R22, c[0x3][0x1c] ;  /* 0x00c00700ff16eb82 */ /* 0x000ea40000000800 */
[----:B--2---:R-:W-:Y:S01]  /*06e0*/  @!P6 IMAD R0, R21, R22, R0 ;  /* 0x000000161500e224 */ /* 0x004fe200078e0200 */
[----:B------:R-:W-:-:S13]  /*06f0*/  PLOP3.LUT P6, PT, P5, P0, PT, 0xf8, 0x8f ;  /* 0x00000000008f781c */ /* 0x000fda0002fc1f70 */
[----:B------:R-:W2:Y:S01]  /*0700*/  @!P6 LDG.E R17, desc[UR4][R14.64+-0x8] ;  /* 0xfffff8040e11e981 */ /* 0x000ea2000c1e1900 */
[----:B------:R-:W2:Y:S02]  /*0710*/  @!P6 LDC R16, c[0x3][0x20] ;  /* 0x00c00800ff10eb82 */ /* 0x000ea40000000800 */
[----:B--2---:R-:W-:Y:S01]  /*0720*/  @!P6 IMAD R0, R17, R16, R0 ;  /* 0x000000101100e224 */ /* 0x004fe200078e0200 */
[----:B------:R-:W-:-:S13]  /*0730*/  PLOP3.LUT P6, PT, P5, P1, PT, 0xf8, 0x8f ;  /* 0x00000000008f781c */ /* 0x000fda0002fc3f70 */
[----:B------:R-:W2:Y:S01]  /*0740*/  @!P6 LDG.E R17, desc[UR4][R14.64+-0x4] ;  /* 0xfffffc040e11e981 */ /* 0x000ea2000c1e1900 */
[----:B------:R-:W2:Y:S01]  /*0750*/  @!P6 LDC R16, c[0x3][0x24] ;  /* 0x00c00900ff10eb82 */ /* 0x000ea20000000800 */
[----:B------:R-:W-:Y:S02]  /*0760*/  VIADD R18, R18, UR6 ;  /* 0x0000000612127c36 */ /* 0x000fe40008000000 */
[----:B--2---:R-:W-:Y:S01]  /*0770*/  @!P6 IMAD R0, R17, R16, R0 ;  /* 0x000000101100e224 */ /* 0x004fe200078e0200 */
[----:B------:R-:W-:-:S13]  /*0780*/  PLOP3.LUT P6, PT, P5, P4, PT, 0xf8, 0x8f ;  /* 0x00000000008f781c */ /* 0x000fda0002fc9f70 */
[----:B------:R-:W0:Y:S08]  /*0790*/  @!P6 LDC.64 R16, c[0x0][0x380] ;  /* 0x0000e000ff10eb82 */ /* 0x000e300000000a00 */
[----:B------:R-:W1:Y:S01]  /*07a0*/  @!P6 LDC R21, c[0x3][0x28] ;  /* 0x00c00a00ff15eb82 */ /* 0x000e620000000800 */
[----:B0-----:R-:W-:-:S06]  /*07b0*/  @!P6 IMAD.WIDE R16, R18, 0x4, R16 ;  /* 0x000000041210e825 */ /* 0x001fcc00078e0210 */
[----:B------:R-:W1:Y:S02]  /*07c0*/  @!P6 LDG.E R17, desc[UR4][R16.64] ;  /* 0x000000041011e981 */ /* 0x000e64000c1e1900 */
[----:B-1----:R-:W-:Y:S01]  /*07d0*/  @!P6 IMAD R0, R17, R21, R0 ;  /* 0x000000151100e224 */ /* 0x002fe200078e0200 */
[----:B------:R-:W-:-:S13]  /*07e0*/  PLOP3.LUT P6, PT, P5, P3, PT, 0xf8, 0x8f ;  /* 0x00000000008f781c */ /* 0x000fda0002fc7f70 */
[----:B------:R-:W2:Y:S01]  /*07f0*/  @!P6 LDG.E R21, desc[UR4][R14.64+0x4] ;  /* 0x000004040e15e981 */ /* 0x000ea2000c1e1900 */
[----:B------:R-:W2:Y:S02]  /*0800*/  @!P6 LDC R22, c[0x3][0x2c] ;  /* 0x00c00b00ff16eb82 */ /* 0x000ea40000000800 */
[----:B--2---:R-:W-:Y:S01]  /*0810*/  @!P6 IMAD R0, R21, R22, R0 ;  /* 0x000000161500e224 */ /* 0x004fe200078e0200 */
[----:B------:R-:W-:-:S04]  /*0820*/  ISETP.NE.AND P6, PT, R20, RZ, PT ;  /* 0x000000ff1400720c */ /* 0x000fc80003fc5270 */
        /* <DEDUP_REMOVED lines=114> */
[----:B------:R-:W2:Y:S01]  /*0f50*/  @!P5 LDC R6, c[0x3][0x88] ;  /* 0x00c02200ff06db82 */ /* 0x000ea20000000800 */
[----:B------:R-:W-:Y:S01]  /*0f60*/  P2R R10, PR, RZ, 0x4 ;  /* 0x00000004ff0a7803 */ /* 0x000fe20000000000 */
[----:B--2---:R-:W-:Y:S02]  /*0f70*/  @!P5 IMAD R0, R7, R6, R0 ;  /* 0x000000060700d224 */ /* 0x004fe400078e0200 */
[----:B------:R-:W-:-:S05]  /*0f80*/  VIADD R6, R12, 0x2 ;  /* 0x000000020c067836 */ /* 0x000fca0000000000 */
[----:B------:R-:W-:-:S04]  /*0f90*/  ISETP.GE.AND P5, PT, R6, UR6, PT ;  /* 0x0000000606007c0c */ /* 0x000fc8000bfa6270 */
[----:B------:R-:W-:-:S04]  /*0fa0*/  ISETP.LT.OR P5, PT, R6, RZ, P5 ;  /* 0x000000ff0600720c */ /* 0x000fc80002fa1670 */
[----:B------:R-:W-:Y:S02]  /*0fb0*/  PLOP3.LUT P6, PT, P5, P2, PT, 0xf8, 0x8f ;  /* 0x00000000008f781c */ /* 0x000fe40002fc5f70 */
[----:B------:R-:W-:-:S11]  /*0fc0*/  ISETP.NE.AND P2, PT, R19, RZ, PT ;  /* 0x000000ff1300720c */ /* 0x000fd60003f45270 */
        /* <DEDUP_REMOVED lines=23> */
[----:B------:R-:W-:Y:S02]  /*1140*/  PLOP3.LUT P6, PT, P5, P6, PT, 0xf8, 0x8f ;  /* 0x00000000008f781c */ /* 0x000fe40002fcdf70 */
[----:B------:R-:W-:-:S11]  /*1150*/  PLOP3.LUT P5, PT, P5, P2, PT, 0xf8, 0x8f ;  /* 0x00000000008f781c */ /* 0x000fd60002fa5f70 */
[----:B------:R-:W2:Y:S01]  /*1160*/  @!P6 LDG.E R11, desc[UR4][R2.64+0x8] ;  /* 0x00000804020be981 */ /* 0x000ea2000c1e1900 */
[----:B------:R-:W2:Y:S01]  /*1170*/  @!P6 LDC R6, c[0x3][0xa0] ;  /* 0x00c02800ff06eb82 */ /* 0x000ea20000000800 */
[----:B------:R-:W-:Y:S02]  /*1180*/  ISETP.NE.AND P2, PT, R10, RZ, PT ;  /* 0x000000ff0a00720c */ /* 0x000fe40003f45270 */
[----:B------:R-:W3:Y:S05]  /*1190*/  @!P5 LDG.E R5, desc[UR4][R2.64+0xc] ;  /* 0x00000c040205d981 */ /* 0x000eea000c1e1900 */
[----:B------:R-:W3:Y:S01]  /*11a0*/  @!P5 LDC R4, c[0x3][0xa4] ;  /* 0x00c02900ff04db82 */ /* 0x000ee20000000800 */
[----:B------:R-:W-:-:S02]  /*11b0*/  VIADD R7, R7, UR6 ;  /* 0x0000000607077c36 */ /* 0x000fc40008000000 */
[----:B--2---:R-:W-:Y:S01]  /*11c0*/  @!P6 IMAD R0, R11, R6, R0 ;  /* 0x000000060b00e224 */ /* 0x004fe200078e0200 */
[----:B------:R-:W-:-:S03]  /*11d0*/  ISETP.NE.AND P6, PT, R20, RZ, PT ;  /* 0x000000ff1400720c */ /* 0x000fc60003fc5270 */
[----:B---3--:R-:W-:Y:S02]  /*11e0*/  @!P5 IMAD R0, R5, R4, R0 ;  /* 0x000000040500d224 */ /* 0x008fe400078e0200 */
[----:B------:R-:W-:-:S05]  /*11f0*/  VIADD R4, R12, 0x3 ;  /* 0x000000030c047836 */ /* 0x000fca0000000000 */
[----:B------:R-:W-:-:S04]  /*1200*/  ISETP.GE.AND P5, PT, R4, UR6, PT ;  /* 0x0000000604007c0c */ /* 0x000fc8000bfa6270 */
[----:B------:R-:W-:-:S04]  /*1210*/  ISETP.LT.OR P5, PT, R4, RZ, P5 ;  /* 0x000000ff0400720c */ /* 0x000fc80002fa1670 */
[----:B------:R-:W-:-:S04]  /*1220*/  PLOP3.LUT P4, PT, P5, P4, PT, 0xf8, 0x8f ;  /* 0x00000000008f781c */ /* 0x000fc80002f89f70 */
[----:B------:R-:W-:Y:S02]  /*1230*/  P2R R2, PR, RZ, 0x10 ;  /* 0x00000010ff027803 */ /* 0x000fe40000000000 */
[----:B------:R-:W-:Y:S02]  /*1240*/  ISETP.NE.AND P4, PT, R19, RZ, PT ;  /* 0x000000ff1300720c */ /* 0x000fe40003f85270 */
[----:B------:R-:W-:Y:S02]  /*1250*/  PLOP3.LUT P1, PT, P5, P1, PT, 0xf8, 0x8f ;  /* 0x00000000008f781c */ /* 0x000fe40002f23f70 */
[----:B------:R-:W-:Y:S02]  /*1260*/  PLOP3.LUT P2, PT, P5, P2, PT, 0xf8, 0x8f ;  /* 0x00000000008f781c */ /* 0x000fe40002f45f70 */
[----:B------:R-:W-:Y:S02]  /*1270*/  PLOP3.LUT P0, PT, P5, P0, PT, 0xf8, 0x8f ;  /* 0x00000000008f781c */ /* 0x000fe40002f01f70 */
[----:B------:R-:W-:-:S02]  /*1280*/  PLOP3.LUT P3, PT, P5, P3, PT, 0xf8, 0x8f ;  /* 0x00000000008f781c */ /* 0x000fc40002f67f70 */
[----:B------:R-:W-:Y:S02]  /*1290*/  PLOP3.LUT P6, PT, P5, P6, PT, 0xf8, 0x8f ;  /* 0x00000000008f781c */ /* 0x000fe40002fcdf70 */
[----:B------:R-:W-:Y:S02]  /*12a0*/  PLOP3.LUT P5, PT, P5, P4, PT, 0xf8, 0x8f ;  /* 0x00000000008f781c */ /* 0x000fe40002fa9f70 */
[----:B------:R-:W-:Y:S01]  /*12b0*/  ISETP.NE.AND P4, PT, R2, RZ, PT ;  /* 0x000000ff0200720c */ /* 0x000fe20003f85270 */
[----:B------:R-:W0:Y:S02]  /*12c0*/  @!P1 LDC R10, c[0x3][0xb0] ;  /* 0x00c02c00ff0a9b82 */ /* 0x000e240000000800 */
[----:B------:R-:W2:Y:S04]  /*12d0*/  @!P2 LDG.E R5, desc[UR4][R8.64+-0xc] ;  /* 0xfffff4040805a981 */ /* 0x000ea8000c1e1900 */
[----:B------:R-:W3:Y:S02]  /*12e0*/  @!P0 LDG.E R11, desc[UR4][R8.64+-0x8] ;  /* 0xfffff804080b8981 */ /* 0x000ee4000c1e1900 */
[----:B------:R-:W2:Y:S02]  /*12f0*/  @!P2 LDC R4, c[0x3][0xa8] ;  /* 0x00c02a00ff04ab82 */ /* 0x000ea40000000800 */
[----:B------:R-:W4:Y:S04]  /*1300*/  @!P3 LDG.E R17, desc[UR4][R8.64+0x4] ;  /* 0x000004040811b981 */ /* 0x000f28000c1e1900 */
[----:B------:R-:W5:Y:S02]  /*1310*/  @!P6 LDG.E R19, desc[UR4][R8.64+0x8] ;  /* 0x000008040813e981 */ /* 0x000f64000c1e1900 */
[----:B------:R-:W1:Y:S02]  /*1320*/  @!P4 LDC.64 R2, c[0x0][0x380] ;  /* 0x0000e000ff02cb82 */ /* 0x000e640000000a00 */
[----:B------:R-:W5:Y:S06]  /*1330*/  @!P5 LDG.E R21, desc[UR4][R8.64+0xc] ;  /* 0x00000c040815d981 */ /* 0x000f6c000c1e1900 */
[----:B------:R-:W3:Y:S08]  /*1340*/  @!P0 LDC R6, c[0x3][0xac] ;  /* 0x00c02b00ff068b82 */ /* 0x000ef00000000800 */
[----:B------:R-:W0:Y:S01]  /*1350*/  @!P4 LDC R14, c[0x3][0xb4] ;  /* 0x00c02d00ff0ecb82 */ /* 0x000e220000000800 */
[----:B-1----:R-:W-:-:S07]  /*1360*/  @!P4 IMAD.WIDE R2, R7, 0x4, R2 ;  /* 0x000000040702c825 */ /* 0x002fce00078e0202 */
[----:B------:R-:W4:Y:S01]  /*1370*/  @!P3 LDC R16, c[0x3][0xb8] ;  /* 0x00c02e00ff10bb82 */ /* 0x000f220000000800 */
[----:B------:R-:W0:Y:S04]  /*1380*/  @!P1 LDG.E R7, desc[UR4][R8.64+-0x4] ;  /* 0xfffffc0408079981 */ /* 0x000e28000c1e1900 */
[----:B------:R1:W4:Y:S03]  /*1390*/  @!P4 LDG.E R15, desc[UR4][R2.64] ;  /* 0x00000004020fc981 */ /* 0x000326000c1e1900 */
[----:B------:R-:W5:Y:S08]  /*13a0*/  @!P6 LDC R18, c[0x3][0xbc] ;  /* 0x00c02f00ff12eb82 */ /* 0x000f700000000800 */
[----:B-1----:R-:W1:Y:S01]  /*13b0*/  LDC.64 R2, c[0x0][0x388] ;  /* 0x0000e200ff027b82 */ /* 0x002e620000000a00 */
[----:B------:R-:W-:-:S04]  /*13c0*/  IMAD R13, R12, UR6, R13 ;  /* 0x000000060c0d7c24 */ /* 0x000fc8000f8e020d */
[----:B-1----:R-:W-:-:S04]  /*13d0*/  IMAD.WIDE R2, R13, 0x4, R2 ;  /* 0x000000040d027825 */ /* 0x002fc800078e0202 */
[----:B--2---:R-:W-:Y:S02]  /*13e0*/  @!P2 IMAD R0, R5, R4, R0 ;  /* 0x000000040500a224 */ /* 0x004fe400078e0200 */
[----:B------:R-:W1:Y:S02]  /*13f0*/  @!P5 LDC R4, c[0x3][0xc0] ;  /* 0x00c03000ff04db82 */ /* 0x000e640000000800 */
[----:B---3--:R-:W-:-:S04]  /*1400*/  @!P0 IMAD R0, R11, R6, R0 ;  /* 0x000000060b008224 */ /* 0x008fc800078e0200 */
[----:B0-----:R-:W-:-:S04]  /*1410*/  @!P1 IMAD R0, R7, R10, R0 ;  /* 0x0000000a07009224 */ /* 0x001fc800078e0200 */
[----:B----4-:R-:W-:-:S04]  /*1420*/  @!P4 IMAD R0, R15, R14, R0 ;  /* 0x0000000e0f00c224 */ /* 0x010fc800078e0200 */
[----:B------:R-:W-:-:S04]  /*1430*/  @!P3 IMAD R0, R17, R16, R0 ;  /* 0x000000101100b224 */ /* 0x000fc800078e0200 */
[----:B-----5:R-:W-:-:S04]  /*1440*/  @!P6 IMAD R0, R19, R18, R0 ;  /* 0x000000121300e224 */ /* 0x020fc800078e0200 */
[----:B-1----:R-:W-:-:S05]  /*1450*/  @!P5 IMAD R0, R21, R4, R0 ;  /* 0x000000041500d224 */ /* 0x002fca00078e0200 */
[----:B------:R-:W-:Y:S01]  /*1460*/  STG.E desc[UR4][R2.64], R0 ;  /* 0x0000000002007986 */ /* 0x000fe2000c101904 */
[----:B------:R-:W-:Y:S05]  /*1470*/  EXIT ;  /* 0x000000000000794d */ /* 0x000fea0003800000 */
.L_x_0:
[----:B------:R-:W-:-:S00]  /*1480*/  BRA `(.L_x_0) ;  /* 0xfffffffc00fc7947 */ /* 0x000fc0000383ffff */
[----:B------:R-:W-:-:S00]  /*1490*/  NOP ;  /* 0x0000000000007918 */ /* 0x000fc00000000000 */
        /* <DEDUP_REMOVED lines=14> */
.L_x_1:


//--------------------- .nv.shared.reserved.0     --------------------------
	.section	.nv.shared.reserved.0,"aw",@nobits
	.weak		__nv_reservedSMEM_offset_0_alias
	.size		__nv_reservedSMEM_offset_0_alias, 0, 64
	.other		__nv_reservedSMEM_offset_0_alias,@"STO_CUDA_RESERVED_SHARED STV_DEFAULT"
__nv_reservedSMEM_offset_0_alias:
	.zero		0
	.zero		64


//--------------------- .nv.constant0._Z14convolution_2dPiS_i --------------------------
	.section	.nv.constant0._Z14convolution_2dPiS_i,"a",@progbits
	.sectionflags	@""
	.align	4
.nv.constant0._Z14convolution_2dPiS_i:
	.zero		916


//--------------------- SYMBOLS --------------------------

	.type		.nv.reservedSmem.offset0,@object
	.size		.nv.reservedSmem.offset0,0x4
